//
// Generated by NVIDIA NVVM Compiler
//
// Compiler Build ID: CL-36424714
// Cuda compilation tools, release 13.0, V13.0.88
// Based on NVVM 20.0.0
//

.version 9.0
.target sm_100
.address_size 64

	// .globl	_Z10mandelbrotPittfffft

.visible .entry _Z10mandelbrotPittfffft(
	.param .u64 .ptr .align 1 _Z10mandelbrotPittfffft_param_0,
	.param .u16 _Z10mandelbrotPittfffft_param_1,
	.param .u16 _Z10mandelbrotPittfffft_param_2,
	.param .f32 _Z10mandelbrotPittfffft_param_3,
	.param .f32 _Z10mandelbrotPittfffft_param_4,
	.param .f32 _Z10mandelbrotPittfffft_param_5,
	.param .f32 _Z10mandelbrotPittfffft_param_6,
	.param .u16 _Z10mandelbrotPittfffft_param_7
)
{
	.reg .pred 	%p<18>;
	.reg .b16 	%rs<5>;
	.reg .b32 	%r<37>;
	.reg .b32 	%f<105>;
	.reg .b64 	%rd<5>;

	ld.param.u64 	%rd2, [_Z10mandelbrotPittfffft_param_0];
	ld.param.u16 	%rs1, [_Z10mandelbrotPittfffft_param_1];
	ld.param.u16 	%rs4, [_Z10mandelbrotPittfffft_param_2];
	ld.param.f32 	%f45, [_Z10mandelbrotPittfffft_param_3];
	ld.param.f32 	%f46, [_Z10mandelbrotPittfffft_param_4];
	ld.param.f32 	%f47, [_Z10mandelbrotPittfffft_param_5];
	ld.param.f32 	%f48, [_Z10mandelbrotPittfffft_param_6];
	ld.param.u16 	%rs3, [_Z10mandelbrotPittfffft_param_7];
	mov.u32 	%r15, %ctaid.x;
	mov.u32 	%r16, %ntid.x;
	mov.u32 	%r17, %tid.x;
	mad.lo.s32 	%r1, %r15, %r16, %r17;
	mov.u32 	%r18, %ctaid.y;
	mov.u32 	%r19, %ntid.y;
	mov.u32 	%r20, %tid.y;
	mad.lo.s32 	%r21, %r18, %r19, %r20;
	cvt.u32.u16 	%r3, %rs1;
	setp.ge.s32 	%p1, %r1, %r3;
	cvt.u32.u16 	%r22, %rs4;
	setp.ge.u32 	%p2, %r21, %r22;
	or.pred  	%p3, %p1, %p2;
	@%p3 bra 	$L__BB0_23;
	cvt.rn.f32.u16 	%f49, %rs4;
	add.f32 	%f50, %f49, 0fBF800000;
	cvt.rn.f32.u16 	%f51, %rs1;
	add.f32 	%f52, %f51, 0fBF800000;
	sub.f32 	%f53, %f46, %f45;
	cvt.rn.f32.s32 	%f54, %r1;
	mul.f32 	%f55, %f53, %f54;
	div.rn.f32 	%f56, %f55, %f52;
	add.f32 	%f1, %f45, %f56;
	sub.f32 	%f57, %f48, %f47;
	cvt.rn.f32.u32 	%f58, %r21;
	mul.f32 	%f59, %f57, %f58;
	div.rn.f32 	%f60, %f59, %f50;
	sub.f32 	%f2, %f48, %f60;
	cvt.u32.u16 	%r4, %rs3;
	setp.eq.s16 	%p4, %rs3, 0;
	@%p4 bra 	$L__BB0_23;
	mad.lo.s32 	%r24, %r21, %r3, %r1;
	cvta.to.global.u64 	%rd3, %rd2;
	mul.wide.s32 	%rd4, %r24, 4;
	add.s64 	%rd1, %rd3, %rd4;
	and.b32  	%r5, %r4, 3;
	setp.lt.u16 	%p5, %rs3, 4;
	mov.b32 	%r36, 0;
	mov.f32 	%f90, %f1;
	mov.f32 	%f89, %f2;
	@%p5 bra 	$L__BB0_13;
	and.b32  	%r36, %r4, 65532;
	neg.s32 	%r34, %r36;
	mov.b32 	%r33, 2;
	mov.f32 	%f90, %f1;
	mov.f32 	%f89, %f2;
$L__BB0_4:
	.pragma "nounroll";
	mul.f32 	%f5, %f90, %f90;
	mul.f32 	%f6, %f89, %f89;
	add.f32 	%f61, %f6, %f5;
	setp.gtu.f32 	%p6, %f61, 0f40800000;
	@%p6 bra 	$L__BB0_6;
	add.s32 	%r26, %r33, -1;
	st.global.u32 	[%rd1], %r26;
	sub.f32 	%f62, %f5, %f6;
	mul.f32 	%f63, %f89, %f90;
	fma.rn.f32 	%f64, %f89, %f90, %f63;
	add.f32 	%f90, %f1, %f62;
	add.f32 	%f89, %f2, %f64;
$L__BB0_6:
	mul.f32 	%f11, %f90, %f90;
	mul.f32 	%f12, %f89, %f89;
	add.f32 	%f65, %f12, %f11;
	setp.gtu.f32 	%p7, %f65, 0f40800000;
	@%p7 bra 	$L__BB0_8;
	st.global.u32 	[%rd1], %r33;
	sub.f32 	%f66, %f11, %f12;
	mul.f32 	%f67, %f89, %f90;
	fma.rn.f32 	%f68, %f89, %f90, %f67;
	add.f32 	%f90, %f1, %f66;
	add.f32 	%f89, %f2, %f68;
$L__BB0_8:
	mul.f32 	%f17, %f90, %f90;
	mul.f32 	%f18, %f89, %f89;
	add.f32 	%f69, %f18, %f17;
	setp.gtu.f32 	%p8, %f69, 0f40800000;
	@%p8 bra 	$L__BB0_10;
	add.s32 	%r27, %r33, 1;
	st.global.u32 	[%rd1], %r27;
	sub.f32 	%f70, %f17, %f18;
	mul.f32 	%f71, %f89, %f90;
	fma.rn.f32 	%f72, %f89, %f90, %f71;
	add.f32 	%f90, %f1, %f70;
	add.f32 	%f89, %f2, %f72;
$L__BB0_10:
	mul.f32 	%f23, %f90, %f90;
	mul.f32 	%f24, %f89, %f89;
	add.f32 	%f73, %f24, %f23;
	setp.gtu.f32 	%p9, %f73, 0f40800000;
	@%p9 bra 	$L__BB0_12;
	add.s32 	%r28, %r33, 2;
	st.global.u32 	[%rd1], %r28;
	sub.f32 	%f74, %f23, %f24;
	mul.f32 	%f75, %f89, %f90;
	fma.rn.f32 	%f76, %f89, %f90, %f75;
	add.f32 	%f90, %f1, %f74;
	add.f32 	%f89, %f2, %f76;
$L__BB0_12:
	add.s32 	%r34, %r34, 4;
	add.s32 	%r33, %r33, 4;
	setp.ne.s32 	%p10, %r34, 0;
	@%p10 bra 	$L__BB0_4;
$L__BB0_13:
	setp.eq.s32 	%p11, %r5, 0;
	@%p11 bra 	$L__BB0_23;
	setp.eq.s32 	%p12, %r5, 1;
	@%p12 bra 	$L__BB0_20;
	mul.f32 	%f31, %f90, %f90;
	mul.f32 	%f32, %f89, %f89;
	add.f32 	%f77, %f32, %f31;
	setp.gtu.f32 	%p13, %f77, 0f40800000;
	@%p13 bra 	$L__BB0_17;
	add.s32 	%r29, %r36, 1;
	st.global.u32 	[%rd1], %r29;
	sub.f32 	%f78, %f31, %f32;
	mul.f32 	%f79, %f89, %f90;
	fma.rn.f32 	%f80, %f89, %f90, %f79;
	add.f32 	%f90, %f1, %f78;
	add.f32 	%f89, %f2, %f80;
$L__BB0_17:
	mul.f32 	%f37, %f90, %f90;
	mul.f32 	%f38, %f89, %f89;
	add.f32 	%f81, %f38, %f37;
	setp.gtu.f32 	%p14, %f81, 0f40800000;
	@%p14 bra 	$L__BB0_19;
	add.s32 	%r30, %r36, 2;
	st.global.u32 	[%rd1], %r30;
	sub.f32 	%f82, %f37, %f38;
	mul.f32 	%f83, %f89, %f90;
	fma.rn.f32 	%f84, %f89, %f90, %f83;
	add.f32 	%f90, %f1, %f82;
	add.f32 	%f89, %f2, %f84;
$L__BB0_19:
	add.s32 	%r36, %r36, 2;
$L__BB0_20:
	and.b32  	%r31, %r4, 1;
	setp.eq.b32 	%p15, %r31, 1;
	not.pred 	%p16, %p15;
	@%p16 bra 	$L__BB0_23;
	mul.f32 	%f85, %f90, %f90;
	fma.rn.f32 	%f86, %f89, %f89, %f85;
	setp.gtu.f32 	%p17, %f86, 0f40800000;
	@%p17 bra 	$L__BB0_23;
	add.s32 	%r32, %r36, 1;
	st.global.u32 	[%rd1], %r32;
$L__BB0_23:
	ret;

}


// ===== COMPILED SASS (sm_100) =====

	.target	sm_100

	.elftype	@"ET_EXEC"


//--------------------- .note.nv.tkinfo           --------------------------
	.section	.note.nv.tkinfo,"",@"SHT_NOTE"
	.sectionflags	@"SHF_NOTE_NV_TKINFO"
	.tkinfo
        /*0018*/ 	.word	0x00000002
        /*0030*/ 	.string	""
        /*0030*/ 	.string	"ptxas"
        /*0030*/ 	.string	"Cuda compilation tools, release 13.0, V13.0.88"
        /*0030*/ 	.string	"Build cuda_13.0.r13.0/compiler.36424714_0"
        /*0030*/ 	.string	"-arch sm_100 -m 64 "



//--------------------- .note.nv.cuinfo           --------------------------
	.section	.note.nv.cuinfo,"",@"SHT_NOTE"
	.sectionflags	@"SHF_NOTE_NV_CUINFO"
        /*0018*/ 	.short	0x0002
        /*001a*/ 	.short	0x0064
        /*001c*/ 	.short	0x0082
	.zero		2


//--------------------- .nv.info                  --------------------------
	.section	.nv.info,"",@"SHT_CUDA_INFO"
	.align	4


	//----- nvinfo : EIATTR_REGCOUNT
	.align		4
        /*0000*/ 	.byte	0x04, 0x2f
        /*0002*/ 	.short	(.L_1 - .L_0)
	.align		4
.L_0:
        /*0004*/ 	.word	index@(_Z10mandelbrotPittfffft)
        /*0008*/ 	.word	0x00000016


	//----- nvinfo : EIATTR_FRAME_SIZE
	.align		4
.L_1:
        /*000c*/ 	.byte	0x04, 0x11
        /*000e*/ 	.short	(.L_3 - .L_2)
	.align		4
.L_2:
        /*0010*/ 	.word	index@($__internal_0_$__cuda_sm3x_div_rn_noftz_f32_slowpath)
        /*0014*/ 	.word	0x00000000


	//----- nvinfo : EIATTR_FRAME_SIZE
	.align		4
.L_3:
        /*0018*/ 	.byte	0x04, 0x11
        /*001a*/ 	.short	(.L_5 - .L_4)
	.align		4
.L_4:
        /*001c*/ 	.word	index@(_Z10mandelbrotPittfffft)
        /*0020*/ 	.word	0x00000000


	//----- nvinfo : EIATTR_MIN_STACK_SIZE
	.align		4
.L_5:
        /*0024*/ 	.byte	0x04, 0x12
        /*0026*/ 	.short	(.L_7 - .L_6)
	.align		4
.L_6:
        /*0028*/ 	.word	index@(_Z10mandelbrotPittfffft)
        /*002c*/ 	.word	0x00000000
.L_7:


//--------------------- .nv.compat                --------------------------
	.section	.nv.compat,"",@"SHT_CUDA_COMPAT_INFO"
	.align	4
        /*0000*/ 	.byte	0x02, 0x09, 0x00, 0x00, 0x02, 0x02, 0x01, 0x00, 0x02, 0x05, 0x05, 0x00, 0x03, 0x07, 0x01, 0x01
        /*0010*/ 	.byte	0x02, 0x03, 0x00, 0x00, 0x02, 0x06, 0x01, 0x00, 0x04, 0x0b, 0x08, 0x00, 0x01, 0x00, 0x00, 0x00
        /*0020*/ 	.byte	0x00, 0x00, 0x00, 0x00


//--------------------- .nv.info._Z10mandelbrotPittfffft --------------------------
	.section	.nv.info._Z10mandelbrotPittfffft,"",@"SHT_CUDA_INFO"
	.sectionflags	@""
	.align	4


	//----- nvinfo : EIATTR_CUDA_API_VERSION
	.align		4
        /*0000*/ 	.byte	0x04, 0x37
        /*0002*/ 	.short	(.L_9 - .L_8)
.L_8:
        /*0004*/ 	.word	0x00000082


	//----- nvinfo : EIATTR_KPARAM_INFO
	.align		4
.L_9:
        /*0008*/ 	.byte	0x04, 0x17
        /*000a*/ 	.short	(.L_11 - .L_10)
.L_10:
        /*000c*/ 	.word	0x00000000
        /*0010*/ 	.short	0x0007
        /*0012*/ 	.short	0x001c
        /*0014*/ 	.byte	0x00, 0xf0, 0x09, 0x00


	//----- nvinfo : EIATTR_KPARAM_INFO
	.align		4
.L_11:
        /*0018*/ 	.byte	0x04, 0x17
        /*001a*/ 	.short	(.L_13 - .L_12)
.L_12:
        /*001c*/ 	.word	0x00000000
        /*0020*/ 	.short	0x0006
        /*0022*/ 	.short	0x0018
        /*0024*/ 	.byte	0x00, 0xf0, 0x11, 0x00


	//----- nvinfo : EIATTR_KPARAM_INFO
	.align		4
.L_13:
        /*0028*/ 	.byte	0x04, 0x17
        /*002a*/ 	.short	(.L_15 - .L_14)
.L_14:
        /*002c*/ 	.word	0x00000000
        /*0030*/ 	.short	0x0005
        /*0032*/ 	.short	0x0014
        /*0034*/ 	.byte	0x00, 0xf0, 0x11, 0x00


	//----- nvinfo : EIATTR_KPARAM_INFO
	.align		4
.L_15:
        /*0038*/ 	.byte	0x04, 0x17
        /*003a*/ 	.short	(.L_17 - .L_16)
.L_16:
        /*003c*/ 	.word	0x00000000
        /*0040*/ 	.short	0x0004
        /*0042*/ 	.short	0x0010
        /*0044*/ 	.byte	0x00, 0xf0, 0x11, 0x00


	//----- nvinfo : EIATTR_KPARAM_INFO
	.align		4
.L_17:
        /*0048*/ 	.byte	0x04, 0x17
        /*004a*/ 	.short	(.L_19 - .L_18)
.L_18:
        /*004c*/ 	.word	0x00000000
        /*0050*/ 	.short	0x0003
        /*0052*/ 	.short	0x000c
        /*0054*/ 	.byte	0x00, 0xf0, 0x11, 0x00


	//----- nvinfo : EIATTR_KPARAM_INFO
	.align		4
.L_19:
        /*0058*/ 	.byte	0x04, 0x17
        /*005a*/ 	.short	(.L_21 - .L_20)
.L_20:
        /*005c*/ 	.word	0x00000000
        /*0060*/ 	.short	0x0002
        /*0062*/ 	.short	0x000a
        /*0064*/ 	.byte	0x00, 0xf0, 0x09, 0x00


	//----- nvinfo : EIATTR_KPARAM_INFO
	.align		4
.L_21:
        /*0068*/ 	.byte	0x04, 0x17
        /*006a*/ 	.short	(.L_23 - .L_22)
.L_22:
        /*006c*/ 	.word	0x00000000
        /*0070*/ 	.short	0x0001
        /*0072*/ 	.short	0x0008
        /*0074*/ 	.byte	0x00, 0xf0, 0x09, 0x00


	//----- nvinfo : EIATTR_KPARAM_INFO
	.align		4
.L_23:
        /*0078*/ 	.byte	0x04, 0x17
        /*007a*/ 	.short	(.L_25 - .L_24)
.L_24:
        /*007c*/ 	.word	0x00000000
        /*0080*/ 	.short	0x0000
        /*0082*/ 	.short	0x0000
        /*0084*/ 	.byte	0x00, 0xf5, 0x21, 0x00


	//----- nvinfo : EIATTR_SPARSE_MMA_MASK
	.align		4
.L_25:
        /*0088*/ 	.byte	0x03, 0x50
        /*008a*/ 	.short	0x0000


	//----- nvinfo : EIATTR_MAXREG_COUNT
	.align		4
        /*008c*/ 	.byte	0x03, 0x1b
        /*008e*/ 	.short	0x00ff


	//----- nvinfo : EIATTR_MERCURY_ISA_VERSION
	.align		4
        /*0090*/ 	.byte	0x03, 0x5f
        /*0092*/ 	.short	0x0101


	//----- nvinfo : EIATTR_VRC_CTA_INIT_COUNT
	.align		4
        /*0094*/ 	.byte	0x02, 0x4a
	.zero		1
	.zero		1


	//----- nvinfo : EIATTR_EXIT_INSTR_OFFSETS
	.align		4
        /*0098*/ 	.byte	0x04, 0x1c
        /*009a*/ 	.short	(.L_27 - .L_26)


	//   ....[0]....
.L_26:
        /*009c*/ 	.word	0x000000e0


	//   ....[1]....
        /*00a0*/ 	.word	0x000003f0


	//   ....[2]....
        /*00a4*/ 	.word	0x00000810


	//   ....[3]....
        /*00a8*/ 	.word	0x000009c0


	//   ....[4]....
        /*00ac*/ 	.word	0x00000a00


	//   ....[5]....
        /*00b0*/ 	.word	0x00000a30


	//----- nvinfo : EIATTR_CRS_STACK_SIZE
	.align		4
.L_27:
        /*00b4*/ 	.byte	0x04, 0x1e
        /*00b6*/ 	.short	(.L_29 - .L_28)
.L_28:
        /*00b8*/ 	.word	0x00000000


	//----- nvinfo : EIATTR_CBANK_PARAM_SIZE
	.align		4
.L_29:
        /*00bc*/ 	.byte	0x03, 0x19
        /*00be*/ 	.short	0x001e


	//----- nvinfo : EIATTR_PARAM_CBANK
	.align		4
        /*00c0*/ 	.byte	0x04, 0x0a
        /*00c2*/ 	.short	(.L_31 - .L_30)
	.align		4
.L_30:
        /*00c4*/ 	.word	index@(.nv.constant0._Z10mandelbrotPittfffft)
        /*00c8*/ 	.short	0x0380
        /*00ca*/ 	.short	0x001e


	//----- nvinfo : EIATTR_SW_WAR
	.align		4
.L_31:
        /*00cc*/ 	.byte	0x04, 0x36
        /*00ce*/ 	.short	(.L_33 - .L_32)
.L_32:
        /*00d0*/ 	.word	0x00000008
.L_33:


//--------------------- .nv.callgraph             --------------------------
	.section	.nv.callgraph,"",@"SHT_CUDA_CALLGRAPH"
	.align	4
	.sectionentsize	8
	.align		4
        /*0000*/ 	.word	0x00000000
	.align		4
        /*0004*/ 	.word	0xffffffff
	.align		4
        /*0008*/ 	.word	0x00000000
	.align		4
        /*000c*/ 	.word	0xfffffffe
	.align		4
        /*0010*/ 	.word	0x00000000
	.align		4
        /*0014*/ 	.word	0xfffffffd
	.align		4
        /*0018*/ 	.word	0x00000000
	.align		4
        /*001c*/ 	.word	0xfffffffc


//--------------------- .text._Z10mandelbrotPittfffft --------------------------
	.section	.text._Z10mandelbrotPittfffft,"ax",@progbits
	.align	128
        .global         _Z10mandelbrotPittfffft
        .type           _Z10mandelbrotPittfffft,@function
        .size           _Z10mandelbrotPittfffft,(.L_x_19 - _Z10mandelbrotPittfffft)
        .other          _Z10mandelbrotPittfffft,@"STO_CUDA_ENTRY STV_DEFAULT"
_Z10mandelbrotPittfffft:
.text._Z10mandelbrotPittfffft:
[----:B------:R-:W-:Y:S01]  /*0000*/  LDC R1, c[0x0][0x37c] ;  /* 0x0000df00ff017b82 */ /* 0x000fe20000000800 */
[----:B------:R-:W0:Y:S07]  /*0010*/  S2R R3, SR_TID.Y ;  /* 0x0000000000037919 */ /* 0x000e2e0000002200 */
[----:B------:R-:W1:Y:S01]  /*0020*/  LDC R5, c[0x0][0x360] ;  /* 0x0000d800ff057b82 */ /* 0x000e620000000800 */
[----:B------:R-:W2:Y:S01]  /*0030*/  LDCU UR4, c[0x0][0x388] ;  /* 0x00007100ff0477ac */ /* 0x000ea20008000800 */
[----:B------:R-:W1:Y:S01]  /*0040*/  S2R R0, SR_TID.X ;  /* 0x0000000000007919 */ /* 0x000e620000002100 */
[----:B------:R-:W3:Y:S05]  /*0050*/  LDCU.U16 UR5, c[0x0][0x38a] ;  /* 0x00007140ff0577ac */ /* 0x000eea0008000400 */
[----:B------:R-:W0:Y:S08]  /*0060*/  S2UR UR7, SR_CTAID.Y ;  /* 0x00000000000779c3 */ /* 0x000e300000002600 */
[----:B------:R-:W0:Y:S01]  /*0070*/  LDC R2, c[0x0][0x364] ;  /* 0x0000d900ff027b82 */ /* 0x000e220000000800 */
[----:B--2---:R-:W-:-:S07]  /*0080*/  ULOP3.LUT UR4, UR4, 0xffff, URZ, 0xc0, !UPT ;  /* 0x0000ffff04047892 */ /* 0x004fce000f8ec0ff */
[----:B------:R-:W1:Y:S01]  /*0090*/  S2UR UR6, SR_CTAID.X ;  /* 0x00000000000679c3 */ /* 0x000e620000002500 */
[----:B0-----:R-:W-:-:S05]  /*00a0*/  IMAD R2, R2, UR7, R3 ;  /* 0x0000000702027c24 */ /* 0x001fca000f8e0203 */
[----:B---3--:R-:W-:Y:S01]  /*00b0*/  ISETP.GE.U32.AND P0, PT, R2, UR5, PT ;  /* 0x0000000502007c0c */ /* 0x008fe2000bf06070 */
[----:B-1----:R-:W-:-:S05]  /*00c0*/  IMAD R5, R5, UR6, R0 ;  /* 0x0000000605057c24 */ /* 0x002fca000f8e0200 */
[----:B------:R-:W-:-:S13]  /*00d0*/  ISETP.GE.OR P0, PT, R5, UR4, P0 ;  /* 0x0000000405007c0c */ /* 0x000fda0008706670 */
[----:B------:R-:W-:Y:S05]  /*00e0*/  @P0 EXIT ;  /* 0x000000000000094d */ /* 0x000fea0003800000 */
[----:B------:R-:W0:Y:S01]  /*00f0*/  LDCU.U16 UR6, c[0x0][0x388] ;  /* 0x00007100ff0677ac */ /* 0x000e220008000400 */
[----:B------:R-:W1:Y:S01]  /*0100*/  LDC R6, c[0x0][0x38c] ;  /* 0x0000e300ff067b82 */ /* 0x000e620000000800 */
[----:B------:R-:W-:Y:S01]  /*0110*/  I2FP.F32.S32 R7, R5 ;  /* 0x0000000500077245 */ /* 0x000fe20000201400 */
[----:B------:R-:W-:Y:S01]  /*0120*/  BSSY.RECONVERGENT B0, `(.L_x_0) ;  /* 0x0000013000007945 */ /* 0x000fe20003800200 */
[----:B0-----:R-:W-:Y:S01]  /*0130*/  I2FP.F32.U32 R0, UR6 ;  /* 0x0000000600007c45 */ /* 0x001fe20008201000 */
[----:B------:R-:W1:Y:S04]  /*0140*/  LDCU UR6, c[0x0][0x390] ;  /* 0x00007200ff0677ac */ /* 0x000e680008000800 */
[----:B------:R-:W-:-:S04]  /*0150*/  FADD R3, R0, -1 ;  /* 0xbf80000000037421 */ /* 0x000fc80000000000 */
[----:B------:R-:W0:Y:S01]  /*0160*/  MUFU.RCP R4, R3 ;  /* 0x0000000300047308 */ /* 0x000e220000001000 */
[----:B-1----:R-:W-:-:S04]  /*0170*/  FADD R0, -R6, UR6 ;  /* 0x0000000606007e21 */ /* 0x002fc80008000100 */
[----:B------:R-:W-:Y:S01]  /*0180*/  FMUL R0, R0, R7 ;  /* 0x0000000700007220 */ /* 0x000fe20000400000 */
[----:B------:R-:W-:Y:S01]  /*0190*/  I2FP.F32.U32 R7, UR5 ;  /* 0x0000000500077c45 */ /* 0x000fe20008201000 */
[----:B0-----:R-:W-:Y:S02]  /*01a0*/  FFMA R9, -R3, R4, 1 ;  /* 0x3f80000003097423 */ /* 0x001fe40000000104 */
[----:B------:R-:W0:Y:S02]  /*01b0*/  FCHK P0, R0, R3 ;  /* 0x0000000300007302 */ /* 0x000e240000000000 */
[----:B------:R-:W-:Y:S01]  /*01c0*/  FADD R7, R7, -1 ;  /* 0xbf80000007077421 */ /* 0x000fe20000000000 */
[----:B------:R-:W-:-:S04]  /*01d0*/  FFMA R9, R4, R9, R4 ;  /* 0x0000000904097223 */ /* 0x000fc80000000004 */
[----:B------:R-:W-:-:S04]  /*01e0*/  FFMA R4, R0, R9, RZ ;  /* 0x0000000900047223 */ /* 0x000fc800000000ff */
[----:B------:R-:W-:-:S04]  /*01f0*/  FFMA R6, -R3, R4, R0 ;  /* 0x0000000403067223 */ /* 0x000fc80000000100 */
[----:B------:R-:W-:Y:S01]  /*0200*/  FFMA R4, R9, R6, R4 ;  /* 0x0000000609047223 */ /* 0x000fe20000000004 */
[----:B0-----:R-:W-:Y:S06]  /*0210*/  @!P0 BRA `(.L_x_1) ;  /* 0x00000000000c8947 */ /* 0x001fec0003800000 */
[----:B------:R-:W-:-:S07]  /*0220*/  MOV R6, 0x240 ;  /* 0x0000024000067802 */ /* 0x000fce0000000f00 */
[----:B------:R-:W-:Y:S05]  /*0230*/  CALL.REL.NOINC `($__internal_0_$__cuda_sm3x_div_rn_noftz_f32_slowpath) ;  /* 0x0000000800007944 */ /* 0x000fea0003c00000 */
[----:B------:R-:W-:-:S07]  /*0240*/  MOV R4, R0 ;  /* 0x0000000000047202 */ /* 0x000fce0000000f00 */
.L_x_1:
[----:B------:R-:W-:Y:S05]  /*0250*/  BSYNC.RECONVERGENT B0 ;  /* 0x0000000000007941 */ /* 0x000fea0003800200 */
.L_x_0:
[----:B------:R-:W0:Y:S01]  /*0260*/  LDC R0, c[0x0][0x394] ;  /* 0x0000e500ff007b82 */ /* 0x000e220000000800 */
[----:B------:R-:W0:Y:S01]  /*0270*/  LDCU UR5, c[0x0][0x398] ;  /* 0x00007300ff0577ac */ /* 0x000e220008000800 */
[----:B------:R-:W1:Y:S01]  /*0280*/  MUFU.RCP R6, R7 ;  /* 0x0000000700067308 */ /* 0x000e620000001000 */
[----:B------:R-:W-:Y:S01]  /*0290*/  I2FP.F32.U32 R3, R2 ;  /* 0x0000000200037245 */ /* 0x000fe20000201000 */
[----:B------:R-:W-:Y:S01]  /*02a0*/  BSSY.RECONVERGENT B0, `(.L_x_2) ;  /* 0x0000010000007945 */ /* 0x000fe20003800200 */
[----:B------:R-:W2:Y:S01]  /*02b0*/  LDCU UR6, c[0x0][0x38c] ;  /* 0x00007180ff0677ac */ /* 0x000ea20008000800 */
[----:B-1----:R-:W-:-:S04]  /*02c0*/  FFMA R9, -R7, R6, 1 ;  /* 0x3f80000007097423 */ /* 0x002fc80000000106 */
[----:B------:R-:W-:Y:S01]  /*02d0*/  FFMA R9, R6, R9, R6 ;  /* 0x0000000906097223 */ /* 0x000fe20000000006 */
[----:B0-----:R-:W-:Y:S01]  /*02e0*/  FADD R0, -R0, UR5 ;  /* 0x0000000500007e21 */ /* 0x001fe20008000100 */
[----:B--2---:R-:W-:-:S03]  /*02f0*/  FADD R4, R4, UR6 ;  /* 0x0000000604047e21 */ /* 0x004fc60008000000 */
[----:B------:R-:W-:-:S04]  /*0300*/  FMUL R0, R0, R3 ;  /* 0x0000000300007220 */ /* 0x000fc80000400000 */
[----:B------:R-:W0:Y:S01]  /*0310*/  FCHK P0, R0, R7 ;  /* 0x0000000700007302 */ /* 0x000e220000000000 */
[----:B------:R-:W-:-:S04]  /*0320*/  FFMA R6, R0, R9, RZ ;  /* 0x0000000900067223 */ /* 0x000fc800000000ff */
[----:B------:R-:W-:-:S04]  /*0330*/  FFMA R3, -R7, R6, R0 ;  /* 0x0000000607037223 */ /* 0x000fc80000000100 */
[----:B------:R-:W-:Y:S01]  /*0340*/  FFMA R3, R9, R3, R6 ;  /* 0x0000000309037223 */ /* 0x000fe20000000006 */
[----:B0-----:R-:W-:Y:S06]  /*0350*/  @!P0 BRA `(.L_x_3) ;  /* 0x0000000000108947 */ /* 0x001fec0003800000 */
[----:B------:R-:W-:Y:S02]  /*0360*/  MOV R3, R7 ;  /* 0x0000000700037202 */ /* 0x000fe40000000f00 */
[----:B------:R-:W-:-:S07]  /*0370*/  MOV R6, 0x390 ;  /* 0x0000039000067802 */ /* 0x000fce0000000f00 */
[----:B------:R-:W-:Y:S05]  /*0380*/  CALL.REL.NOINC `($__internal_0_$__cuda_sm3x_div_rn_noftz_f32_slowpath) ;  /* 0x0000000400ac7944 */ /* 0x000fea0003c00000 */
[----:B------:R-:W-:-:S07]  /*0390*/  IMAD.MOV.U32 R3, RZ, RZ, R0 ;  /* 0x000000ffff037224 */ /* 0x000fce00078e0000 */
.L_x_3:
[----:B------:R-:W-:Y:S05]  /*03a0*/  BSYNC.RECONVERGENT B0 ;  /* 0x0000000000007941 */ /* 0x000fea0003800200 */
.L_x_2:
[----:B------:R-:W0:Y:S01]  /*03b0*/  LDCU.U16 UR5, c[0x0][0x39c] ;  /* 0x00007380ff0577ac */ /* 0x000e220008000400 */
[----:B------:R-:W1:Y:S01]  /*03c0*/  LDC.64 R8, c[0x0][0x398] ;  /* 0x0000e600ff087b82 */ /* 0x000e620000000a00 */
[----:B0-----:R-:W-:-:S06]  /*03d0*/  UPRMT UR5, UR5, 0x9910, URZ ;  /* 0x0000991005057896 */ /* 0x001fcc00080000ff */
[----:B------:R-:W-:-:S13]  /*03e0*/  ISETP.NE.AND P0, PT, RZ, UR5, PT ;  /* 0x00000005ff007c0c */ /* 0x000fda000bf05270 */
[----:B------:R-:W-:Y:S05]  /*03f0*/  @!P0 EXIT ;  /* 0x000000000000894d */ /* 0x000fea0003800000 */
[----:B------:R-:W0:Y:S01]  /*0400*/  LDC.64 R6, c[0x0][0x380] ;  /* 0x0000e000ff067b82 */ /* 0x000e220000000a00 */
[----:B-1----:R-:W-:Y:S01]  /*0410*/  LOP3.LUT R0, R9, 0xffff, RZ, 0xc0, !PT ;  /* 0x0000ffff09007812 */ /* 0x002fe200078ec0ff */
[----:B------:R-:W-:Y:S02]  /*0420*/  IMAD R9, R2, UR4, R5 ;  /* 0x0000000402097c24 */ /* 0x000fe4000f8e0205 */
[----:B------:R-:W-:Y:S01]  /*0430*/  FADD R5, -R3, R8 ;  /* 0x0000000803057221 */ /* 0x000fe20000000100 */
[----:B------:R-:W1:Y:S01]  /*0440*/  LDCU.64 UR4, c[0x0][0x358] ;  /* 0x00006b00ff0477ac */ /* 0x000e620008000a00 */
[C---:B------:R-:W-:Y:S02]  /*0450*/  ISETP.GE.U32.AND P1, PT, R0.reuse, 0x4, PT ;  /* 0x000000040000780c */ /* 0x040fe40003f26070 */
[----:B------:R-:W-:-:S04]  /*0460*/  LOP3.LUT R14, R0, 0x3, RZ, 0xc0, !PT ;  /* 0x00000003000e7812 */ /* 0x000fc800078ec0ff */
[----:B------:R-:W-:Y:S01]  /*0470*/  ISETP.NE.AND P0, PT, R14, RZ, PT ;  /* 0x000000ff0e00720c */ /* 0x000fe20003f05270 */
[----:B0-----:R-:W-:-:S04]  /*0480*/  IMAD.WIDE R2, R9, 0x4, R6 ;  /* 0x0000000409027825 */ /* 0x001fc800078e0206 */
[----:B------:R-:W-:Y:S01]  /*0490*/  HFMA2 R7, -RZ, RZ, 0, 0 ;  /* 0x00000000ff077431 */ /* 0x000fe200000001ff */
[----:B------:R-:W-:Y:S01]  /*04a0*/  MOV R9, R4 ;  /* 0x0000000400097202 */ /* 0x000fe20000000f00 */
[----:B------:R-:W-:Y:S01]  /*04b0*/  IMAD.MOV.U32 R6, RZ, RZ, R5 ;  /* 0x000000ffff067224 */ /* 0x000fe200078e0005 */
[----:B-1----:R-:W-:Y:S06]  /*04c0*/  @!P1 BRA `(.L_x_4) ;  /* 0x0000000000d09947 */ /* 0x002fec0003800000 */
[----:B------:R-:W-:Y:S01]  /*04d0*/  LOP3.LUT R7, R0, 0xfffc, RZ, 0xc0, !PT ;  /* 0x0000fffc00077812 */ /* 0x000fe200078ec0ff */
[----:B------:R-:W-:Y:S01]  /*04e0*/  IMAD.MOV.U32 R6, RZ, RZ, R5 ;  /* 0x000000ffff067224 */ /* 0x000fe200078e0005 */
[----:B------:R-:W-:Y:S02]  /*04f0*/  MOV R11, 0x2 ;  /* 0x00000002000b7802 */ /* 0x000fe40000000f00 */
[----:B------:R-:W-:Y:S02]  /*0500*/  MOV R9, R4 ;  /* 0x0000000400097202 */ /* 0x000fe40000000f00 */
[----:B------:R-:W-:-:S07]  /*0510*/  IADD3 R8, PT, PT, -R7, RZ, RZ ;  /* 0x000000ff07087210 */ /* 0x000fce0007ffe1ff */
.L_x_5:
[----:B------:R-:W-:Y:S01]  /*0520*/  FMUL R13, R9, R9 ;  /* 0x00000009090d7220 */ /* 0x000fe20000400000 */
[----:B------:R-:W-:Y:S01]  /*0530*/  FMUL R12, R6, R6 ;  /* 0x00000006060c7220 */ /* 0x000fe20000400000 */
[----:B------:R-:W-:-:S03]  /*0540*/  IADD3 R8, PT, PT, R8, 0x4, RZ ;  /* 0x0000000408087810 */ /* 0x000fc60007ffe0ff */
[----:B------:R-:W-:-:S05]  /*0550*/  FADD R10, R13, R12 ;  /* 0x0000000c0d0a7221 */ /* 0x000fca0000000000 */
[----:B------:R-:W-:-:S13]  /*0560*/  FSETP.GTU.AND P2, PT, R10, 4, PT ;  /* 0x408000000a00780b */ /* 0x000fda0003f4c000 */
[----:B------:R-:W-:Y:S01]  /*0570*/  @!P2 FMUL R10, R9, R6 ;  /* 0x00000006090aa220 */ /* 0x000fe20000400000 */
[----:B------:R-:W-:-:S03]  /*0580*/  @!P2 FADD R13, R13, -R12 ;  /* 0x8000000c0d0da221 */ /* 0x000fc60000000000 */
[----:B------:R-:W-:Y:S01]  /*0590*/  @!P2 FFMA R10, R9, R6, R10 ;  /* 0x00000006090aa223 */ /* 0x000fe2000000000a */
[----:B------:R-:W-:-:S03]  /*05a0*/  @!P2 FADD R9, R4, R13 ;  /* 0x0000000d0409a221 */ /* 0x000fc60000000000 */
[----:B------:R-:W-:Y:S01]  /*05b0*/  @!P2 FADD R6, R5, R10 ;  /* 0x0000000a0506a221 */ /* 0x000fe20000000000 */
[----:B------:R-:W-:-:S03]  /*05c0*/  FMUL R13, R9, R9 ;  /* 0x00000009090d7220 */ /* 0x000fc60000400000 */
[----:B------:R-:W-:-:S04]  /*05d0*/  FMUL R10, R6, R6 ;  /* 0x00000006060a7220 */ /* 0x000fc80000400000 */
        /* <DEDUP_REMOVED lines=11> */
[-C--:B------:R-:W-:Y:S01]  /*0690*/  @!P4 FMUL R12, R9, R6.reuse ;  /* 0x00000006090cc220 */ /* 0x080fe20000400000 */
[----:B------:R-:W-:Y:S01]  /*06a0*/  @!P4 FADD R13, R13, -R10 ;  /* 0x8000000a0d0dc221 */ /* 0x000fe20000000000 */
[----:B-1----:R-:W-:Y:S02]  /*06b0*/  @!P4 VIADD R15, R11, 0x1 ;  /* 0x000000010b0fc836 */ /* 0x002fe40000000000 */
[----:B------:R-:W-:Y:S01]  /*06c0*/  @!P4 FFMA R12, R9, R6, R12 ;  /* 0x00000006090cc223 */ /* 0x000fe2000000000c */
[----:B------:R-:W-:Y:S01]  /*06d0*/  @!P4 FADD R9, R4, R13 ;  /* 0x0000000d0409c221 */ /* 0x000fe20000000000 */
[----:B------:R-:W-:Y:S02]  /*06e0*/  @!P2 IADD3 R13, PT, PT, R11, -0x1, RZ ;  /* 0xffffffff0b0da810 */ /* 0x000fe40007ffe0ff */
[----:B------:R-:W-:Y:S01]  /*06f0*/  @!P4 FADD R6, R5, R12 ;  /* 0x0000000c0506c221 */ /* 0x000fe20000000000 */
[----:B------:R-:W-:Y:S02]  /*0700*/  FMUL R19, R9, R9 ;  /* 0x0000000909137220 */ /* 0x000fe40000400000 */
[----:B------:R-:W-:Y:S01]  /*0710*/  @!P2 STG.E desc[UR4][R2.64], R13 ;  /* 0x0000000d0200a986 */ /* 0x000fe2000c101904 */
[----:B------:R-:W-:Y:S01]  /*0720*/  FMUL R10, R6, R6 ;  /* 0x00000006060a7220 */ /* 0x000fe20000400000 */
[----:B------:R-:W-:-:S02]  /*0730*/  ISETP.NE.AND P2, PT, R8, RZ, PT ;  /* 0x000000ff0800720c */ /* 0x000fc40003f45270 */
[----:B------:R0:W-:Y:S01]  /*0740*/  @!P3 STG.E desc[UR4][R2.64], R11 ;  /* 0x0000000b0200b986 */ /* 0x0001e2000c101904 */
[----:B------:R-:W-:-:S03]  /*0750*/  FADD R12, R19, R10 ;  /* 0x0000000a130c7221 */ /* 0x000fc60000000000 */
[----:B------:R1:W-:Y:S02]  /*0760*/  @!P4 STG.E desc[UR4][R2.64], R15 ;  /* 0x0000000f0200c986 */ /* 0x0003e4000c101904 */
[----:B------:R-:W-:-:S13]  /*0770*/  FSETP.GTU.AND P1, PT, R12, 4, PT ;  /* 0x408000000c00780b */ /* 0x000fda0003f2c000 */
[----:B------:R-:W-:Y:S01]  /*0780*/  @!P1 IADD3 R17, PT, PT, R11, 0x2, RZ ;  /* 0x000000020b119810 */ /* 0x000fe20007ffe0ff */
[-C--:B------:R-:W-:Y:S01]  /*0790*/  @!P1 FMUL R12, R9, R6.reuse ;  /* 0x00000006090c9220 */ /* 0x080fe20000400000 */
[----:B------:R-:W-:Y:S01]  /*07a0*/  @!P1 FADD R19, R19, -R10 ;  /* 0x8000000a13139221 */ /* 0x000fe20000000000 */
[----:B0-----:R-:W-:Y:S02]  /*07b0*/  VIADD R11, R11, 0x4 ;  /* 0x000000040b0b7836 */ /* 0x001fe40000000000 */
[----:B------:R1:W-:Y:S01]  /*07c0*/  @!P1 STG.E desc[UR4][R2.64], R17 ;  /* 0x0000001102009986 */ /* 0x0003e2000c101904 */
[----:B------:R-:W-:Y:S01]  /*07d0*/  @!P1 FFMA R12, R9, R6, R12 ;  /* 0x00000006090c9223 */ /* 0x000fe2000000000c */
[----:B------:R-:W-:-:S03]  /*07e0*/  @!P1 FADD R9, R4, R19 ;  /* 0x0000001304099221 */ /* 0x000fc60000000000 */
[----:B------:R-:W-:Y:S01]  /*07f0*/  @!P1 FADD R6, R5, R12 ;  /* 0x0000000c05069221 */ /* 0x000fe20000000000 */
[----:B------:R-:W-:Y:S06]  /*0800*/  @P2 BRA `(.L_x_5) ;  /* 0xfffffffc00442947 */ /* 0x000fec000383ffff */
.L_x_4:
[----:B------:R-:W-:Y:S05]  /*0810*/  @!P0 EXIT ;  /* 0x000000000000894d */ /* 0x000fea0003800000 */
[----:B------:R-:W-:Y:S02]  /*0820*/  ISETP.NE.AND P0, PT, R14, 0x1, PT ;  /* 0x000000010e00780c */ /* 0x000fe40003f05270 */
[----:B------:R-:W-:-:S04]  /*0830*/  LOP3.LUT R0, R0, 0x1, RZ, 0xc0, !PT ;  /* 0x0000000100007812 */ /* 0x000fc800078ec0ff */
[----:B------:R-:W-:-:S07]  /*0840*/  ISETP.NE.U32.AND P2, PT, R0, 0x1, PT ;  /* 0x000000010000780c */ /* 0x000fce0003f45070 */
[----:B------:R-:W-:Y:S06]  /*0850*/  @!P0 BRA `(.L_x_6) ;  /* 0x0000000000588947 */ /* 0x000fec0003800000 */
[----:B------:R-:W-:Y:S01]  /*0860*/  FMUL R11, R9, R9 ;  /* 0x00000009090b7220 */ /* 0x000fe20000400000 */
[----:B------:R-:W-:-:S04]  /*0870*/  FMUL R0, R6, R6 ;  /* 0x0000000606007220 */ /* 0x000fc80000400000 */
[----:B------:R-:W-:-:S05]  /*0880*/  FADD R8, R11, R0 ;  /* 0x000000000b087221 */ /* 0x000fca0000000000 */
[----:B------:R-:W-:-:S13]  /*0890*/  FSETP.GTU.AND P0, PT, R8, 4, PT ;  /* 0x408000000800780b */ /* 0x000fda0003f0c000 */
[----:B------:R-:W-:Y:S01]  /*08a0*/  @!P0 FMUL R8, R9, R6 ;  /* 0x0000000609088220 */ /* 0x000fe20000400000 */
[----:B------:R-:W-:-:S03]  /*08b0*/  @!P0 FADD R11, R11, -R0 ;  /* 0x800000000b0b8221 */ /* 0x000fc60000000000 */
[----:B------:R-:W-:Y:S01]  /*08c0*/  @!P0 FFMA R8, R9, R6, R8 ;  /* 0x0000000609088223 */ /* 0x000fe20000000008 */
[----:B------:R-:W-:Y:S01]  /*08d0*/  @!P0 FADD R9, R4, R11 ;  /* 0x0000000b04098221 */ /* 0x000fe20000000000 */
[----:B------:R-:W-:Y:S02]  /*08e0*/  @!P0 IADD3 R11, PT, PT, R7, 0x1, RZ ;  /* 0x00000001070b8810 */ /* 0x000fe40007ffe0ff */
[----:B------:R-:W-:Y:S01]  /*08f0*/  @!P0 FADD R6, R5, R8 ;  /* 0x0000000805068221 */ /* 0x000fe20000000000 */
[----:B------:R-:W-:Y:S01]  /*0900*/  FMUL R13, R9, R9 ;  /* 0x00000009090d7220 */ /* 0x000fe20000400000 */
[----:B------:R-:W-:Y:S01]  /*0910*/  IADD3 R7, PT, PT, R7, 0x2, RZ ;  /* 0x0000000207077810 */ /* 0x000fe20007ffe0ff */
[----:B------:R0:W-:Y:S01]  /*0920*/  @!P0 STG.E desc[UR4][R2.64], R11 ;  /* 0x0000000b02008986 */ /* 0x0001e2000c101904 */
[----:B------:R-:W-:-:S04]  /*0930*/  FMUL R0, R6, R6 ;  /* 0x0000000606007220 */ /* 0x000fc80000400000 */
[----:B------:R-:W-:-:S05]  /*0940*/  FADD R8, R13, R0 ;  /* 0x000000000d087221 */ /* 0x000fca0000000000 */
[----:B------:R-:W-:-:S13]  /*0950*/  FSETP.GTU.AND P1, PT, R8, 4, PT ;  /* 0x408000000800780b */ /* 0x000fda0003f2c000 */
[----:B------:R0:W-:Y:S01]  /*0960*/  @!P1 STG.E desc[UR4][R2.64], R7 ;  /* 0x0000000702009986 */ /* 0x0001e2000c101904 */
[----:B------:R-:W-:Y:S01]  /*0970*/  @!P1 FMUL R8, R9, R6 ;  /* 0x0000000609089220 */ /* 0x000fe20000400000 */
[----:B------:R-:W-:-:S03]  /*0980*/  @!P1 FADD R13, R13, -R0 ;  /* 0x800000000d0d9221 */ /* 0x000fc60000000000 */
[----:B------:R-:W-:Y:S01]  /*0990*/  @!P1 FFMA R8, R9, R6, R8 ;  /* 0x0000000609089223 */ /* 0x000fe20000000008 */
[----:B------:R-:W-:-:S03]  /*09a0*/  @!P1 FADD R9, R4, R13 ;  /* 0x0000000d04099221 */ /* 0x000fc60000000000 */
[----:B------:R-:W-:-:S07]  /*09b0*/  @!P1 FADD R6, R5, R8 ;  /* 0x0000000805069221 */ /* 0x000fce0000000000 */
.L_x_6:
[----:B------:R-:W-:Y:S05]  /*09c0*/  @P2 EXIT ;  /* 0x000000000000294d */ /* 0x000fea0003800000 */
[----:B------:R-:W-:-:S04]  /*09d0*/  FMUL R9, R9, R9 ;  /* 0x0000000909097220 */ /* 0x000fc80000400000 */
[----:B------:R-:W-:-:S05]  /*09e0*/  FFMA R9, R6, R6, R9 ;  /* 0x0000000606097223 */ /* 0x000fca0000000009 */
[----:B------:R-:W-:-:S13]  /*09f0*/  FSETP.GTU.AND P0, PT, R9, 4, PT ;  /* 0x408000000900780b */ /* 0x000fda0003f0c000 */
[----:B------:R-:W-:Y:S05]  /*0a00*/  @P0 EXIT ;  /* 0x000000000000094d */ /* 0x000fea0003800000 */
[----:B0-----:R-:W-:-:S05]  /*0a10*/  VIADD R7, R7, 0x1 ;  /* 0x0000000107077836 */ /* 0x001fca0000000000 */
[----:B------:R-:W-:Y:S01]  /*0a20*/  STG.E desc[UR4][R2.64], R7 ;  /* 0x0000000702007986 */ /* 0x000fe2000c101904 */
[----:B------:R-:W-:Y:S05]  /*0a30*/  EXIT ;  /* 0x000000000000794d */ /* 0x000fea0003800000 */
        .weak           $__internal_0_$__cuda_sm3x_div_rn_noftz_f32_slowpath
        .type           $__internal_0_$__cuda_sm3x_div_rn_noftz_f32_slowpath,@function
        .size           $__internal_0_$__cuda_sm3x_div_rn_noftz_f32_slowpath,(.L_x_19 - $__internal_0_$__cuda_sm3x_div_rn_noftz_f32_slowpath)
$__internal_0_$__cuda_sm3x_div_rn_noftz_f32_slowpath:
[----:B------:R-:W-:Y:S01]  /*0a40*/  SHF.R.U32.HI R9, RZ, 0x17, R3 ;  /* 0x00000017ff097819 */ /* 0x000fe20000011603 */
[----:B------:R-:W-:Y:S01]  /*0a50*/  BSSY.RECONVERGENT B1, `(.L_x_7) ;  /* 0x0000062000017945 */ /* 0x000fe20003800200 */
[----:B------:R-:W-:Y:S02]  /*0a60*/  SHF.R.U32.HI R8, RZ, 0x17, R0 ;  /* 0x00000017ff087819 */ /* 0x000fe40000011600 */
[----:B------:R-:W-:Y:S02]  /*0a70*/  LOP3.LUT R14, R9, 0xff, RZ, 0xc0, !PT ;  /* 0x000000ff090e7812 */ /* 0x000fe400078ec0ff */
[----:B------:R-:W-:Y:S02]  /*0a80*/  LOP3.LUT R12, R8, 0xff, RZ, 0xc0, !PT ;  /* 0x000000ff080c7812 */ /* 0x000fe400078ec0ff */
[----:B------:R-:W-:Y:S02]  /*0a90*/  IADD3 R10, PT, PT, R14, -0x1, RZ ;  /* 0xffffffff0e0a7810 */ /* 0x000fe40007ffe0ff */
[----:B------:R-:W-:-:S02]  /*0aa0*/  IADD3 R9, PT, PT, R12, -0x1, RZ ;  /* 0xffffffff0c097810 */ /* 0x000fc40007ffe0ff */
[----:B------:R-:W-:-:S04]  /*0ab0*/  ISETP.GT.U32.AND P0, PT, R10, 0xfd, PT ;  /* 0x000000fd0a00780c */ /* 0x000fc80003f04070 */
[----:B------:R-:W-:-:S13]  /*0ac0*/  ISETP.GT.U32.OR P0, PT, R9, 0xfd, P0 ;  /* 0x000000fd0900780c */ /* 0x000fda0000704470 */
[----:B------:R-:W-:Y:S01]  /*0ad0*/  @!P0 IMAD.MOV.U32 R8, RZ, RZ, RZ ;  /* 0x000000ffff088224 */ /* 0x000fe200078e00ff */
[----:B------:R-:W-:Y:S06]  /*0ae0*/  @!P0 BRA `(.L_x_8) ;  /* 0x00000000005c8947 */ /* 0x000fec0003800000 */
[----:B------:R-:W-:Y:S02]  /*0af0*/  FSETP.GTU.FTZ.AND P0, PT, |R0|, +INF , PT ;  /* 0x7f8000000000780b */ /* 0x000fe40003f1c200 */
[----:B------:R-:W-:-:S04]  /*0b00*/  FSETP.GTU.FTZ.AND P1, PT, |R3|, +INF , PT ;  /* 0x7f8000000300780b */ /* 0x000fc80003f3c200 */
[----:B------:R-:W-:-:S13]  /*0b10*/  PLOP3.LUT P0, PT, P0, P1, PT, 0xf8, 0x8f ;  /* 0x00000000008f781c */ /* 0x000fda0000703f70 */
[----:B------:R-:W-:Y:S05]  /*0b20*/  @P0 BRA `(.L_x_9) ;  /* 0x00000004004c0947 */ /* 0x000fea0003800000 */
[----:B------:R-:W-:-:S13]  /*0b30*/  LOP3.LUT P0, RZ, R3, 0x7fffffff, R0, 0xc8, !PT ;  /* 0x7fffffff03ff7812 */ /* 0x000fda000780c800 */
[----:B------:R-:W-:Y:S05]  /*0b40*/  @!P0 BRA `(.L_x_10) ;  /* 0x00000004003c8947 */ /* 0x000fea0003800000 */
[C---:B------:R-:W-:Y:S02]  /*0b50*/  FSETP.NEU.FTZ.AND P1, PT, |R0|.reuse, +INF , PT ;  /* 0x7f8000000000780b */ /* 0x040fe40003f3d200 */
[----:B------:R-:W-:Y:S02]  /*0b60*/  FSETP.NEU.FTZ.AND P2, PT, |R3|, +INF , PT ;  /* 0x7f8000000300780b */ /* 0x000fe40003f5d200 */
[----:B------:R-:W-:-:S11]  /*0b70*/  FSETP.NEU.FTZ.AND P0, PT, |R0|, +INF , PT ;  /* 0x7f8000000000780b */ /* 0x000fd60003f1d200 */
[----:B------:R-:W-:Y:S05]  /*0b80*/  @!P2 BRA !P1, `(.L_x_10) ;  /* 0x00000004002ca947 */ /* 0x000fea0004800000 */
[----:B------:R-:W-:-:S04]  /*0b90*/  LOP3.LUT P1, RZ, R0, 0x7fffffff, RZ, 0xc0, !PT ;  /* 0x7fffffff00ff7812 */ /* 0x000fc8000782c0ff */
[----:B------:R-:W-:-:S13]  /*0ba0*/  PLOP3.LUT P1, PT, P2, P1, PT, 0x2f, 0xf2 ;  /* 0x0000000000f2781c */ /* 0x000fda0001722577 */
[----:B------:R-:W-:Y:S05]  /*0bb0*/  @P1 BRA `(.L_x_11) ;  /* 0x0000000400181947 */ /* 0x000fea0003800000 */
[----:B------:R-:W-:-:S04]  /*0bc0*/  LOP3.LUT P1, RZ, R3, 0x7fffffff, RZ, 0xc0, !PT ;  /* 0x7fffffff03ff7812 */ /* 0x000fc8000782c0ff */
[----:B------:R-:W-:-:S13]  /*0bd0*/  PLOP3.LUT P0, PT, P0, P1, PT, 0x2f, 0xf2 ;  /* 0x0000000000f2781c */ /* 0x000fda0000702577 */
[----:B------:R-:W-:Y:S05]  /*0be0*/  @P0 BRA `(.L_x_12) ;  /* 0x0000000400000947 */ /* 0x000fea0003800000 */
[----:B------:R-:W-:Y:S02]  /*0bf0*/  ISETP.GE.AND P0, PT, R9, RZ, PT ;  /* 0x000000ff0900720c */ /* 0x000fe40003f06270 */
[----:B------:R-:W-:-:S11]  /*0c00*/  ISETP.GE.AND P1, PT, R10, RZ, PT ;  /* 0x000000ff0a00720c */ /* 0x000fd60003f26270 */
[----:B------:R-:W-:Y:S01]  /*0c10*/  @P0 MOV R8, RZ ;  /* 0x000000ff00080202 */ /* 0x000fe20000000f00 */
[----:B------:R-:W-:Y:S01]  /*0c20*/  @!P0 FFMA R0, R0, 1.84467440737095516160e+19, RZ ;  /* 0x5f80000000008823 */ /* 0x000fe200000000ff */
[----:B------:R-:W-:Y:S01]  /*0c30*/  @!P0 MOV R8, 0xffffffc0 ;  /* 0xffffffc000088802 */ /* 0x000fe20000000f00 */
[----:B------:R-:W-:-:S04]  /*0c40*/  @!P1 FFMA R3, R3, 1.84467440737095516160e+19, RZ ;  /* 0x5f80000003039823 */ /* 0x000fc800000000ff */
[----:B------:R-:W-:-:S07]  /*0c50*/  @!P1 VIADD R8, R8, 0x40 ;  /* 0x0000004008089836 */ /* 0x000fce0000000000 */
.L_x_8:
[----:B------:R-:W-:Y:S01]  /*0c60*/  LEA R10, R14, 0xc0800000, 0x17 ;  /* 0xc08000000e0a7811 */ /* 0x000fe200078eb8ff */
[----:B------:R-:W-:Y:S03]  /*0c70*/  BSSY.RECONVERGENT B2, `(.L_x_13) ;  /* 0x0000036000027945 */ /* 0x000fe60003800200 */
[----:B------:R-:W-:Y:S02]  /*0c80*/  IADD3 R10, PT, PT, -R10, R3, RZ ;  /* 0x000000030a0a7210 */ /* 0x000fe40007ffe1ff */
[----:B------:R-:W-:Y:S02]  /*0c90*/  IADD3 R3, PT, PT, R12, -0x7f, RZ ;  /* 0xffffff810c037810 */ /* 0x000fe40007ffe0ff */
[----:B------:R-:W0:Y:S01]  /*0ca0*/  MUFU.RCP R9, R10 ;  /* 0x0000000a00097308 */ /* 0x000e220000001000 */
[----:B------:R-:W-:Y:S02]  /*0cb0*/  FADD.FTZ R11, -R10, -RZ ;  /* 0x800000ff0a0b7221 */ /* 0x000fe40000010100 */
[----:B------:R-:W-:-:S02]  /*0cc0*/  IMAD R0, R3, -0x800000, R0 ;  /* 0xff80000003007824 */ /* 0x000fc400078e0200 */
[----:B0-----:R-:W-:-:S04]  /*0cd0*/  FFMA R12, R9, R11, 1 ;  /* 0x3f800000090c7423 */ /* 0x001fc8000000000b */
[----:B------:R-:W-:-:S04]  /*0ce0*/  FFMA R16, R9, R12, R9 ;  /* 0x0000000c09107223 */ /* 0x000fc80000000009 */
[----:B------:R-:W-:-:S04]  /*0cf0*/  FFMA R9, R0, R16, RZ ;  /* 0x0000001000097223 */ /* 0x000fc800000000ff */
[----:B------:R-:W-:-:S04]  /*0d00*/  FFMA R12, R11, R9, R0 ;  /* 0x000000090b0c7223 */ /* 0x000fc80000000000 */
[----:B------:R-:W-:Y:S01]  /*0d10*/  FFMA R13, R16, R12, R9 ;  /* 0x0000000c100d7223 */ /* 0x000fe20000000009 */
[----:B------:R-:W-:-:S03]  /*0d20*/  IADD3 R9, PT, PT, R3, 0x7f, -R14 ;  /* 0x0000007f03097810 */ /* 0x000fc60007ffe80e */
[----:B------:R-:W-:Y:S01]  /*0d30*/  FFMA R12, R11, R13, R0 ;  /* 0x0000000d0b0c7223 */ /* 0x000fe20000000000 */
[----:B------:R-:W-:-:S03]  /*0d40*/  IADD3 R9, PT, PT, R9, R8, RZ ;  /* 0x0000000809097210 */ /* 0x000fc60007ffe0ff */
[----:B------:R-:W-:-:S05]  /*0d50*/  FFMA R0, R16, R12, R13 ;  /* 0x0000000c10007223 */ /* 0x000fca000000000d */
[----:B------:R-:W-:-:S04]  /*0d60*/  SHF.R.U32.HI R3, RZ, 0x17, R0 ;  /* 0x00000017ff037819 */ /* 0x000fc80000011600 */
[----:B------:R-:W-:-:S05]  /*0d70*/  LOP3.LUT R3, R3, 0xff, RZ, 0xc0, !PT ;  /* 0x000000ff03037812 */ /* 0x000fca00078ec0ff */
[----:B------:R-:W-:-:S05]  /*0d80*/  IMAD.IADD R11, R3, 0x1, R9 ;  /* 0x00000001030b7824 */ /* 0x000fca00078e0209 */
[----:B------:R-:W-:-:S04]  /*0d90*/  IADD3 R3, PT, PT, R11, -0x1, RZ ;  /* 0xffffffff0b037810 */ /* 0x000fc80007ffe0ff */
[----:B------:R-:W-:-:S13]  /*0da0*/  ISETP.GE.U32.AND P0, PT, R3, 0xfe, PT ;  /* 0x000000fe0300780c */ /* 0x000fda0003f06070 */
[----:B------:R-:W-:Y:S05]  /*0db0*/  @!P0 BRA `(.L_x_14) ;  /* 0x0000000000808947 */ /* 0x000fea0003800000 */
[----:B------:R-:W-:-:S13]  /*0dc0*/  ISETP.GT.AND P0, PT, R11, 0xfe, PT ;  /* 0x000000fe0b00780c */ /* 0x000fda0003f04270 */
[----:B------:R-:W-:Y:S05]  /*0dd0*/  @P0 BRA `(.L_x_15) ;  /* 0x00000000006c0947 */ /* 0x000fea0003800000 */
[----:B------:R-:W-:-:S13]  /*0de0*/  ISETP.GE.AND P0, PT, R11, 0x1, PT ;  /* 0x000000010b00780c */ /* 0x000fda0003f06270 */
[----:B------:R-:W-:Y:S05]  /*0df0*/  @P0 BRA `(.L_x_16) ;  /* 0x0000000000740947 */ /* 0x000fea0003800000 */
[----:B------:R-:W-:Y:S02]  /*0e00*/  ISETP.GE.AND P0, PT, R11, -0x18, PT ;  /* 0xffffffe80b00780c */ /* 0x000fe40003f06270 */
[----:B------:R-:W-:-:S11]  /*0e10*/  LOP3.LUT R0, R0, 0x80000000, RZ, 0xc0, !PT ;  /* 0x8000000000007812 */ /* 0x000fd600078ec0ff */
[----:B------:R-:W-:Y:S05]  /*0e20*/  @!P0 BRA `(.L_x_16) ;  /* 0x0000000000688947 */ /* 0x000fea0003800000 */
[CCC-:B------:R-:W-:Y:S01]  /*0e30*/  FFMA.RZ R3, R16.reuse, R12.reuse, R13.reuse ;  /* 0x0000000c10037223 */ /* 0x1c0fe2000000c00d */
[C---:B------:R-:W-:Y:S01]  /*0e40*/  IADD3 R10, PT, PT, R11.reuse, 0x20, RZ ;  /* 0x000000200b0a7810 */ /* 0x040fe20007ffe0ff */
[CCC-:B------:R-:W-:Y:S01]  /*0e50*/  FFMA.RM R8, R16.reuse, R12.reuse, R13.reuse ;  /* 0x0000000c10087223 */ /* 0x1c0fe2000000400d */
[----:B------:R-:W-:Y:S02]  /*0e60*/  ISETP.NE.AND P2, PT, R11, RZ, PT ;  /* 0x000000ff0b00720c */ /* 0x000fe40003f45270 */
[----:B------:R-:W-:Y:S01]  /*0e70*/  LOP3.LUT R9, R3, 0x7fffff, RZ, 0xc0, !PT ;  /* 0x007fffff03097812 */ /* 0x000fe200078ec0ff */
[----:B------:R-:W-:Y:S01]  /*0e80*/  FFMA.RP R3, R16, R12, R13 ;  /* 0x0000000c10037223 */ /* 0x000fe2000000800d */
[----:B------:R-:W-:Y:S02]  /*0e90*/  ISETP.NE.AND P1, PT, R11, RZ, PT ;  /* 0x000000ff0b00720c */ /* 0x000fe40003f25270 */
[----:B------:R-:W-:Y:S02]  /*0ea0*/  LOP3.LUT R9, R9, 0x800000, RZ, 0xfc, !PT ;  /* 0x0080000009097812 */ /* 0x000fe400078efcff */
[----:B------:R-:W-:-:S02]  /*0eb0*/  IADD3 R11, PT, PT, -R11, RZ, RZ ;  /* 0x000000ff0b0b7210 */ /* 0x000fc40007ffe1ff */
[----:B------:R-:W-:Y:S02]  /*0ec0*/  SHF.L.U32 R10, R9, R10, RZ ;  /* 0x0000000a090a7219 */ /* 0x000fe400000006ff */
[----:B------:R-:W-:Y:S02]  /*0ed0*/  FSETP.NEU.FTZ.AND P0, PT, R3, R8, PT ;  /* 0x000000080300720b */ /* 0x000fe40003f1d000 */
[----:B------:R-:W-:Y:S02]  /*0ee0*/  SEL R8, R11, RZ, P2 ;  /* 0x000000ff0b087207 */ /* 0x000fe40001000000 */
[----:B------:R-:W-:Y:S02]  /*0ef0*/  ISETP.NE.AND P1, PT, R10, RZ, P1 ;  /* 0x000000ff0a00720c */ /* 0x000fe40000f25270 */
[----:B------:R-:W-:Y:S02]  /*0f00*/  SHF.R.U32.HI R8, RZ, R8, R9 ;  /* 0x00000008ff087219 */ /* 0x000fe40000011609 */
[----:B------:R-:W-:-:S02]  /*0f10*/  PLOP3.LUT P0, PT, P0, P1, PT, 0xf8, 0x8f ;  /* 0x00000000008f781c */ /* 0x000fc40000703f70 */
[----:B------:R-:W-:Y:S02]  /*0f20*/  SHF.R.U32.HI R10, RZ, 0x1, R8 ;  /* 0x00000001ff0a7819 */ /* 0x000fe40000011608 */
[----:B------:R-:W-:-:S04]  /*0f30*/  SEL R3, RZ, 0x1, !P0 ;  /* 0x00000001ff037807 */ /* 0x000fc80004000000 */
[----:B------:R-:W-:-:S04]  /*0f40*/  LOP3.LUT R3, R3, 0x1, R10, 0xf8, !PT ;  /* 0x0000000103037812 */ /* 0x000fc800078ef80a */
[----:B------:R-:W-:-:S05]  /*0f50*/  LOP3.LUT R3, R3, R8, RZ, 0xc0, !PT ;  /* 0x0000000803037212 */ /* 0x000fca00078ec0ff */
[----:B------:R-:W-:-:S05]  /*0f60*/  IMAD.IADD R3, R10, 0x1, R3 ;  /* 0x000000010a037824 */ /* 0x000fca00078e0203 */
[----:B------:R-:W-:Y:S01]  /*0f70*/  LOP3.LUT R0, R3, R0, RZ, 0xfc, !PT ;  /* 0x0000000003007212 */ /* 0x000fe200078efcff */
[----:B------:R-:W-:Y:S06]  /*0f80*/  BRA `(.L_x_16) ;  /* 0x0000000000107947 */ /* 0x000fec0003800000 */
.L_x_15:
[----:B------:R-:W-:-:S04]  /*0f90*/  LOP3.LUT R0, R0, 0x80000000, RZ, 0xc0, !PT ;  /* 0x8000000000007812 */ /* 0x000fc800078ec0ff */
[----:B------:R-:W-:Y:S01]  /*0fa0*/  LOP3.LUT R0, R0, 0x7f800000, RZ, 0xfc, !PT ;  /* 0x7f80000000007812 */ /* 0x000fe200078efcff */
[----:B------:R-:W-:Y:S06]  /*0fb0*/  BRA `(.L_x_16) ;  /* 0x0000000000047947 */ /* 0x000fec0003800000 */
.L_x_14:
[----:B------:R-:W-:-:S07]  /*0fc0*/  LEA R0, R9, R0, 0x17 ;  /* 0x0000000009007211 */ /* 0x000fce00078eb8ff */
.L_x_16:
[----:B------:R-:W-:Y:S05]  /*0fd0*/  BSYNC.RECONVERGENT B2 ;  /* 0x0000000000027941 */ /* 0x000fea0003800200 */
.L_x_13:
[----:B------:R-:W-:Y:S05]  /*0fe0*/  BRA `(.L_x_17) ;  /* 0x0000000000207947 */ /* 0x000fea0003800000 */
.L_x_12:
[----:B------:R-:W-:-:S04]  /*0ff0*/  LOP3.LUT R0, R3, 0x80000000, R0, 0x48, !PT ;  /* 0x8000000003007812 */ /* 0x000fc800078e4800 */
[----:B------:R-:W-:Y:S01]  /*1000*/  LOP3.LUT R0, R0, 0x7f800000, RZ, 0xfc, !PT ;  /* 0x7f80000000007812 */ /* 0x000fe200078efcff */
[----:B------:R-:W-:Y:S06]  /*1010*/  BRA `(.L_x_17) ;  /* 0x0000000000147947 */ /* 0x000fec0003800000 */
.L_x_11:
[----:B------:R-:W-:Y:S01]  /*1020*/  LOP3.LUT R0, R3, 0x80000000, R0, 0x48, !PT ;  /* 0x8000000003007812 */ /* 0x000fe200078e4800 */
[----:B------:R-:W-:Y:S06]  /*1030*/  BRA `(.L_x_17) ;  /* 0x00000000000c7947 */ /* 0x000fec0003800000 */
.L_x_10:
[----:B------:R-:W0:Y:S01]  /*1040*/  MUFU.RSQ R0, -QNAN ;  /* 0xffc0000000007908 */ /* 0x000e220000001400 */
[----:B------:R-:W-:Y:S05]  /*1050*/  BRA `(.L_x_17) ;  /* 0x0000000000047947 */ /* 0x000fea0003800000 */
.L_x_9:
[----:B------:R-:W-:-:S07]  /*1060*/  FADD.FTZ R0, R0, R3 ;  /* 0x0000000300007221 */ /* 0x000fce0000010000 */
.L_x_17:
[----:B------:R-:W-:Y:S05]  /*1070*/  BSYNC.RECONVERGENT B1 ;  /* 0x0000000000017941 */ /* 0x000fea0003800200 */
.L_x_7:
[----:B------:R-:W-:Y:S01]  /*1080*/  HFMA2 R9, -RZ, RZ, 0, 0 ;  /* 0x00000000ff097431 */ /* 0x000fe200000001ff */
[----:B------:R-:W-:-:S04]  /*1090*/  MOV R8, R6 ;  /* 0x0000000600087202 */ /* 0x000fc80000000f00 */
[----:B0-----:R-:W-:Y:S05]  /*10a0*/  RET.REL.NODEC R8 `(_Z10mandelbrotPittfffft) ;  /* 0xffffffec08d47950 */ /* 0x001fea0003c3ffff */
.L_x_18:
[----:B------:R-:W-:-:S00]  /*10b0*/  BRA `(.L_x_18) ;  /* 0xfffffffc00fc7947 */ /* 0x000fc0000383ffff */
[----:B------:R-:W-:-:S00]  /*10c0*/  NOP ;  /* 0x0000000000007918 */ /* 0x000fc00000000000 */
        /* <DEDUP_REMOVED lines=11> */
.L_x_19:


//--------------------- .nv.shared.reserved.0     --------------------------
	.section	.nv.shared.reserved.0,"aw",@nobits
	.weak		__nv_reservedSMEM_offset_0_alias
	.size		__nv_reservedSMEM_offset_0_alias, 0, 64
	.other		__nv_reservedSMEM_offset_0_alias,@"STO_CUDA_RESERVED_SHARED STV_DEFAULT"
__nv_reservedSMEM_offset_0_alias:
	.zero		0
	.zero		64


//--------------------- .nv.constant0._Z10mandelbrotPittfffft --------------------------
	.section	.nv.constant0._Z10mandelbrotPittfffft,"a",@progbits
	.sectionflags	@""
	.align	4
.nv.constant0._Z10mandelbrotPittfffft:
	.zero		926


//--------------------- SYMBOLS --------------------------

	.type		.nv.reservedSmem.offset0,@object
	.size		.nv.reservedSmem.offset0,0x4
